	.headerflags	@"EF_CUDA_TEXMODE_UNIFIED EF_CUDA_64BIT_ADDRESS EF_CUDA_ACCELERATORS EF_CUDA_SM90 EF_CUDA_VIRTUAL_SM(EF_CUDA_SM90)"
	.elftype	@"ET_EXEC"


//--------------------- .nv.info                  --------------------------
	.section	.nv.info,"",@"SHT_CUDA_INFO"
	.align	4


	//----- nvinfo : EIATTR_REGCOUNT
	.align		4
        /*0000*/ 	.byte	0x04, 0x2f
        /*0002*/ 	.short	(.L_3 - .L_2)
	.align		4
.L_2:
        /*0004*/ 	.word	index@(triton_poi_fused__native_batch_norm_legit_no_training_relu_1)
        /*0008*/ 	.word	0x00000030


	//----- nvinfo : EIATTR_MIN_STACK_SIZE
	.align		4
.L_3:
        /*000c*/ 	.byte	0x04, 0x12
        /*000e*/ 	.short	(.L_5 - .L_4)
	.align		4
.L_4:
        /*0010*/ 	.word	index@(triton_poi_fused__native_batch_norm_legit_no_training_relu_1)
        /*0014*/ 	.word	0x00000000


	//----- nvinfo : EIATTR_FRAME_SIZE
	.align		4
.L_5:
        /*0018*/ 	.byte	0x04, 0x11
        /*001a*/ 	.short	(.L_7 - .L_6)
	.align		4
.L_6:
        /*001c*/ 	.word	index@(triton_poi_fused__native_batch_norm_legit_no_training_relu_1)
        /*0020*/ 	.word	0x00000000


	//----- nvinfo : EIATTR_MIN_STACK_SIZE
	.align		4
.L_7:
        /*0024*/ 	.byte	0x04, 0x12
        /*0026*/ 	.short	(.L_9 - .L_8)
	.align		4
.L_8:
        /*0028*/ 	.word	index@(triton_poi_fused__native_batch_norm_legit_no_training_relu_1)
        /*002c*/ 	.word	0x00000000
.L_9:


//--------------------- .nv.info.triton_poi_fused__native_batch_norm_legit_no_training_relu_1 --------------------------
	.section	.nv.info.triton_poi_fused__native_batch_norm_legit_no_training_relu_1,"",@"SHT_CUDA_INFO"
	.sectionflags	@""
	.align	4


	//----- nvinfo : EIATTR_CUDA_API_VERSION
	.align		4
        /*0000*/ 	.byte	0x04, 0x37
        /*0002*/ 	.short	(.L_11 - .L_10)
.L_10:
        /*0004*/ 	.word	0x0000007c


	//----- nvinfo : EIATTR_KPARAM_INFO
	.align		4
.L_11:
        /*0008*/ 	.byte	0x04, 0x17
        /*000a*/ 	.short	(.L_13 - .L_12)
.L_12:
        /*000c*/ 	.word	0x00000000
        /*0010*/ 	.short	0x0006
        /*0012*/ 	.short	0x0030
        /*0014*/ 	.byte	0x00, 0xf0, 0x11, 0x00


	//----- nvinfo : EIATTR_KPARAM_INFO
	.align		4
.L_13:
        /*0018*/ 	.byte	0x04, 0x17
        /*001a*/ 	.short	(.L_15 - .L_14)
.L_14:
        /*001c*/ 	.word	0x00000000
        /*0020*/ 	.short	0x0005
        /*0022*/ 	.short	0x0028
        /*0024*/ 	.byte	0x00, 0xf4, 0x21, 0x00


	//----- nvinfo : EIATTR_KPARAM_INFO
	.align		4
.L_15:
        /*0028*/ 	.byte	0x04, 0x17
        /*002a*/ 	.short	(.L_17 - .L_16)
.L_16:
        /*002c*/ 	.word	0x00000000
        /*0030*/ 	.short	0x0004
        /*0032*/ 	.short	0x0020
        /*0034*/ 	.byte	0x00, 0xf4, 0x21, 0x00


	//----- nvinfo : EIATTR_KPARAM_INFO
	.align		4
.L_17:
        /*0038*/ 	.byte	0x04, 0x17
        /*003a*/ 	.short	(.L_19 - .L_18)
.L_18:
        /*003c*/ 	.word	0x00000000
        /*0040*/ 	.short	0x0003
        /*0042*/ 	.short	0x0018
        /*0044*/ 	.byte	0x00, 0xf4, 0x21, 0x00


	//----- nvinfo : EIATTR_KPARAM_INFO
	.align		4
.L_19:
        /*0048*/ 	.byte	0x04, 0x17
        /*004a*/ 	.short	(.L_21 - .L_20)
.L_20:
        /*004c*/ 	.word	0x00000000
        /*0050*/ 	.short	0x0002
        /*0052*/ 	.short	0x0010
        /*0054*/ 	.byte	0x00, 0xf4, 0x21, 0x00


	//----- nvinfo : EIATTR_KPARAM_INFO
	.align		4
.L_21:
        /*0058*/ 	.byte	0x04, 0x17
        /*005a*/ 	.short	(.L_23 - .L_22)
.L_22:
        /*005c*/ 	.word	0x00000000
        /*0060*/ 	.short	0x0001
        /*0062*/ 	.short	0x0008
        /*0064*/ 	.byte	0x00, 0xf4, 0x21, 0x00


	//----- nvinfo : EIATTR_KPARAM_INFO
	.align		4
.L_23:
        /*0068*/ 	.byte	0x04, 0x17
        /*006a*/ 	.short	(.L_25 - .L_24)
.L_24:
        /*006c*/ 	.word	0x00000000
        /*0070*/ 	.short	0x0000
        /*0072*/ 	.short	0x0000
        /*0074*/ 	.byte	0x00, 0xf4, 0x21, 0x00


	//----- nvinfo : EIATTR_SPARSE_MMA_MASK
	.align		4
.L_25:
        /*0078*/ 	.byte	0x03, 0x50
        /*007a*/ 	.short	0x0000


	//----- nvinfo : EIATTR_MAXREG_COUNT
	.align		4
        /*007c*/ 	.byte	0x03, 0x1b
        /*007e*/ 	.short	0x00ff


	//----- nvinfo : EIATTR_EXIT_INSTR_OFFSETS
	.align		4
        /*0080*/ 	.byte	0x04, 0x1c
        /*0082*/ 	.short	(.L_27 - .L_26)


	//   ....[0]....
.L_26:
        /*0084*/ 	.word	0x00001240


	//   ....[1]....
        /*0088*/ 	.word	0x00001260


	//----- nvinfo : EIATTR_REQNTID
	.align		4
.L_27:
        /*008c*/ 	.byte	0x04, 0x10
        /*008e*/ 	.short	(.L_29 - .L_28)
.L_28:
        /*0090*/ 	.word	0x00000080
        /*0094*/ 	.word	0x00000001
        /*0098*/ 	.word	0x00000001


	//----- nvinfo : EIATTR_CBANK_PARAM_SIZE
	.align		4
.L_29:
        /*009c*/ 	.byte	0x03, 0x19
        /*009e*/ 	.short	0x0034


	//----- nvinfo : EIATTR_PARAM_CBANK
	.align		4
        /*00a0*/ 	.byte	0x04, 0x0a
        /*00a2*/ 	.short	(.L_31 - .L_30)
	.align		4
.L_30:
        /*00a4*/ 	.word	index@(.nv.constant0.triton_poi_fused__native_batch_norm_legit_no_training_relu_1)
        /*00a8*/ 	.short	0x0210
        /*00aa*/ 	.short	0x0034


	//----- nvinfo : EIATTR_SW_WAR
	.align		4
.L_31:
        /*00ac*/ 	.byte	0x04, 0x36
        /*00ae*/ 	.short	(.L_33 - .L_32)
.L_32:
        /*00b0*/ 	.word	0x00000008
.L_33:


//--------------------- .nv.callgraph             --------------------------
	.section	.nv.callgraph,"",@"SHT_CUDA_CALLGRAPH"
	.align	4
	.sectionentsize	8
	.align		4
        /*0000*/ 	.word	0x00000000
	.align		4
        /*0004*/ 	.word	0xffffffff
	.align		4
        /*0008*/ 	.word	0x00000000
	.align		4
        /*000c*/ 	.word	0xfffffffe
	.align		4
        /*0010*/ 	.word	0x00000000
	.align		4
        /*0014*/ 	.word	0xfffffffd
	.align		4
        /*0018*/ 	.word	0x00000000
	.align		4
        /*001c*/ 	.word	0xfffffffc


//--------------------- .nv.constant4             --------------------------
	.section	.nv.constant4,"a",@progbits
	.align	8
	.align		8
.nv.constant4:
        /*0000*/ 	.dword	_$_str
	.align		8
        /*0008*/ 	.dword	_$_str_$_2


//--------------------- .text.triton_poi_fused__native_batch_norm_legit_no_training_relu_1 --------------------------
	.section	.text.triton_poi_fused__native_batch_norm_legit_no_training_relu_1,"ax",@progbits
	.align	128
        .global         triton_poi_fused__native_batch_norm_legit_no_training_relu_1
        .type           triton_poi_fused__native_batch_norm_legit_no_training_relu_1,@function
        .size           triton_poi_fused__native_batch_norm_legit_no_training_relu_1,(.L_x_1 - triton_poi_fused__native_batch_norm_legit_no_training_relu_1)
        .other          triton_poi_fused__native_batch_norm_legit_no_training_relu_1,@"STO_CUDA_ENTRY STV_DEFAULT"
triton_poi_fused__native_batch_norm_legit_no_training_relu_1:
.text.triton_poi_fused__native_batch_norm_legit_no_training_relu_1:
[----:B------:R-:W0:Y:S01]  /*0000*/  LDC R1, c[0x0][0x28] ;  /* 0x00000a00ff017b82 */ /* 0x000e220000000800 */
[----:B------:R-:W1:Y:S01]  /*0010*/  S2R R0, SR_TID.X ;  /* 0x0000000000007919 */ /* 0x000e620000002100 */
[----:B------:R-:W-:Y:S01]  /*0020*/  HFMA2.MMA R2, -RZ, RZ, 0, 0 ;  /* 0x00000000ff027435 */ /* 0x000fe200000001ff */
[----:B------:R-:W-:-:S05]  /*0030*/  IMAD.MOV.U32 R26, RZ, RZ, RZ ;  /* 0x000000ffff1a7224 */ /* 0x000fca00078e00ff */
[----:B------:R-:W2:Y:S01]  /*0040*/  LDC.64 R8, c[0x0][0x220] ;  /* 0x00008800ff087b82 */ /* 0x000ea20000000a00 */
[----:B------:R-:W3:Y:S01]  /*0050*/  S2R R27, SR_CTAID.X ;  /* 0x00000000001b7919 */ /* 0x000ee20000002500 */
[----:B------:R-:W-:Y:S01]  /*0060*/  CS2R R38, SRZ ;  /* 0x0000000000267805 */ /* 0x000fe2000001ff00 */
[----:B------:R-:W-:Y:S01]  /*0070*/  ULDC.64 UR4, c[0x0][0x208] ;  /* 0x0000820000047ab9 */ /* 0x000fe20000000a00 */
[----:B------:R-:W-:Y:S01]  /*0080*/  HFMA2.MMA R36, -RZ, RZ, 0, 0 ;  /* 0x00000000ff247435 */ /* 0x000fe200000001ff */
[----:B------:R-:W-:Y:S01]  /*0090*/  CS2R R40, SRZ ;  /* 0x0000000000287805 */ /* 0x000fe2000001ff00 */
[----:B------:R-:W-:Y:S02]  /*00a0*/  HFMA2.MMA R14, -RZ, RZ, 0, 0 ;  /* 0x00000000ff0e7435 */ /* 0x000fe400000001ff */
[----:B------:R-:W-:Y:S01]  /*00b0*/  HFMA2.MMA R32, -RZ, RZ, 0, 0 ;  /* 0x00000000ff207435 */ /* 0x000fe200000001ff */
[----:B------:R-:W4:Y:S01]  /*00c0*/  LDC.64 R28, c[0x0][0x228] ;  /* 0x00008a00ff1c7b82 */ /* 0x000f220000000a00 */
[----:B-1----:R-:W-:-:S04]  /*00d0*/  SHF.L.U32 R0, R0, 0x2, RZ ;  /* 0x0000000200007819 */ /* 0x002fc800000006ff */
[----:B------:R-:W-:-:S04]  /*00e0*/  LOP3.LUT R0, R0, 0x1fc, RZ, 0xc0, !PT ;  /* 0x000001fc00007812 */ /* 0x000fc800078ec0ff */
[----:B---3--:R-:W-:-:S04]  /*00f0*/  LEA R27, R27, R0, 0xa ;  /* 0x000000001b1b7211 */ /* 0x008fc800078e50ff */
[----:B------:R-:W-:Y:S01]  /*0100*/  IADD3 R3, R27, 0x1, RZ ;  /* 0x000000011b037810 */ /* 0x000fe20007ffe0ff */
[C---:B------:R-:W-:Y:S01]  /*0110*/  IMAD.HI R0, R27.reuse, -0x7319a973, R26 ;  /* 0x8ce6568d1b007827 */ /* 0x040fe200078e021a */
[----:B------:R-:W-:-:S03]  /*0120*/  ISETP.GE.AND P1, PT, R27, 0x74480, PT ;  /* 0x000744801b00780c */ /* 0x000fc60003f26270 */
[----:B------:R-:W-:Y:S01]  /*0130*/  IMAD.HI R4, R3, -0x7319a973, R2 ;  /* 0x8ce6568d03047827 */ /* 0x000fe200078e0202 */
[----:B------:R-:W-:Y:S02]  /*0140*/  IADD3 R3, R27, 0x2, RZ ;  /* 0x000000021b037810 */ /* 0x000fe40007ffe0ff */
[----:B------:R-:W-:Y:S01]  /*0150*/  SHF.R.U32.HI R7, RZ, 0x1f, R0 ;  /* 0x0000001fff077819 */ /* 0x000fe20000011600 */
[----:B------:R-:W-:Y:S01]  /*0160*/  VIADD R5, R27, 0x3 ;  /* 0x000000031b057836 */ /* 0x000fe20000000000 */
[----:B------:R-:W-:Y:S01]  /*0170*/  SHF.R.U32.HI R11, RZ, 0x1f, R4 ;  /* 0x0000001fff0b7819 */ /* 0x000fe20000011604 */
[----:B------:R-:W-:Y:S01]  /*0180*/  IMAD.HI R2, R3, -0x7319a973, R2 ;  /* 0x8ce6568d03027827 */ /* 0x000fe200078e0202 */
[----:B------:R-:W-:Y:S02]  /*0190*/  LEA.HI.SX32 R7, R0, R7, 0x15 ;  /* 0x0000000700077211 */ /* 0x000fe400078faaff */
[----:B------:R-:W-:Y:S02]  /*01a0*/  LEA.HI.SX32 R11, R4, R11, 0x15 ;  /* 0x0000000b040b7211 */ /* 0x000fe400078faaff */
[----:B------:R-:W-:-:S02]  /*01b0*/  MOV R4, RZ ;  /* 0x000000ff00047202 */ /* 0x000fc40000000f00 */
[----:B------:R-:W-:Y:S02]  /*01c0*/  LEA.HI R6, R7, R7, RZ, 0x5 ;  /* 0x0000000707067211 */ /* 0x000fe400078f28ff */
[----:B------:R-:W-:Y:S01]  /*01d0*/  SHF.R.U32.HI R3, RZ, 0x1f, R2 ;  /* 0x0000001fff037819 */ /* 0x000fe20000011602 */
[----:B------:R-:W-:Y:S01]  /*01e0*/  IMAD.HI R0, R5, -0x7319a973, R4 ;  /* 0x8ce6568d05007827 */ /* 0x000fe200078e0204 */
[----:B------:R-:W-:Y:S02]  /*01f0*/  LOP3.LUT R6, R6, 0xffffffe0, RZ, 0xc0, !PT ;  /* 0xffffffe006067812 */ /* 0x000fe400078ec0ff */
[----:B------:R-:W-:Y:S02]  /*0200*/  LEA.HI.SX32 R33, R2, R3, 0x15 ;  /* 0x0000000302217211 */ /* 0x000fe400078faaff */
[----:B------:R-:W-:Y:S02]  /*0210*/  IADD3 R24, R7, -R6, RZ ;  /* 0x8000000607187210 */ /* 0x000fe40007ffe0ff */
[----:B------:R-:W-:-:S02]  /*0220*/  LEA.HI R2, R33, R33, RZ, 0x5 ;  /* 0x0000002121027211 */ /* 0x000fc400078f28ff */
[C---:B------:R-:W-:Y:S02]  /*0230*/  LEA.HI R10, R11.reuse, R11, RZ, 0x5 ;  /* 0x0000000b0b0a7211 */ /* 0x040fe400078f28ff */
[----:B------:R-:W-:Y:S02]  /*0240*/  SHF.R.U32.HI R7, RZ, 0x1f, R0 ;  /* 0x0000001fff077819 */ /* 0x000fe40000011600 */
[----:B------:R-:W-:Y:S01]  /*0250*/  LOP3.LUT R6, R2, 0xffffffe0, RZ, 0xc0, !PT ;  /* 0xffffffe002067812 */ /* 0x000fe200078ec0ff */
[----:B--2---:R-:W-:Y:S01]  /*0260*/  IMAD.WIDE R2, R24, 0x4, R8 ;  /* 0x0000000418027825 */ /* 0x004fe200078e0208 */
[----:B------:R-:W-:Y:S02]  /*0270*/  LOP3.LUT R10, R10, 0xffffffe0, RZ, 0xc0, !PT ;  /* 0xffffffe00a0a7812 */ /* 0x000fe400078ec0ff */
[----:B------:R-:W-:Y:S02]  /*0280*/  LEA.HI.SX32 R0, R0, R7, 0x15 ;  /* 0x0000000700007211 */ /* 0x000fe400078faaff */
[----:B------:R-:W-:Y:S01]  /*0290*/  IADD3 R33, R33, -R6, RZ ;  /* 0x8000000621217210 */ /* 0x000fe20007ffe0ff */
[----:B------:R-:W2:Y:S01]  /*02a0*/  @!P1 LDG.E.EL R39, desc[UR4][R2.64] ;  /* 0x0000000402279981 */ /* 0x000ea2000c2e1900 */
[----:B------:R-:W-:Y:S01]  /*02b0*/  LEA.HI R6, R0, R0, RZ, 0x5 ;  /* 0x0000000000067211 */ /* 0x000fe200078f28ff */
[----:B------:R-:W-:Y:S01]  /*02c0*/  IMAD.IADD R12, R11, 0x1, -R10 ;  /* 0x000000010b0c7824 */ /* 0x000fe200078e0a0a */
[----:B------:R-:W-:Y:S01]  /*02d0*/  MOV R10, RZ ;  /* 0x000000ff000a7202 */ /* 0x000fe20000000f00 */
[----:B------:R-:W-:Y:S01]  /*02e0*/  VIADD R11, R27, 0x200 ;  /* 0x000002001b0b7836 */ /* 0x000fe20000000000 */
[----:B------:R-:W-:Y:S01]  /*02f0*/  LOP3.LUT R43, R6, 0xffffffe0, RZ, 0xc0, !PT ;  /* 0xffffffe0062b7812 */ /* 0x000fe200078ec0ff */
[----:B------:R-:W-:-:S04]  /*0300*/  IMAD.WIDE R6, R33, 0x4, R8 ;  /* 0x0000000421067825 */ /* 0x000fc800078e0208 */
[C---:B------:R-:W-:Y:S01]  /*0310*/  IMAD.HI R10, R11.reuse, -0x7319a973, R10 ;  /* 0x8ce6568d0b0a7827 */ /* 0x040fe200078e020a */
[----:B------:R-:W3:Y:S03]  /*0320*/  @!P1 LDG.E.EL R40, desc[UR4][R6.64] ;  /* 0x0000000406289981 */ /* 0x000ee6000c2e1900 */
[----:B------:R-:W-:Y:S01]  /*0330*/  IMAD.WIDE R4, R12, 0x4, R8 ;  /* 0x000000040c047825 */ /* 0x000fe200078e0208 */
[----:B------:R-:W-:Y:S02]  /*0340*/  SHF.R.U32.HI R13, RZ, 0x1f, R10 ;  /* 0x0000001fff0d7819 */ /* 0x000fe4000001160a */
[----:B------:R-:W-:Y:S02]  /*0350*/  IADD3 R15, R27, 0x201, RZ ;  /* 0x000002011b0f7810 */ /* 0x000fe40007ffe0ff */
[----:B------:R1:W5:Y:S01]  /*0360*/  @!P1 LDG.E.EL R36, desc[UR4][R4.64] ;  /* 0x0000000404249981 */ /* 0x000362000c2e1900 */
[----:B------:R-:W-:-:S02]  /*0370*/  ISETP.GE.AND P0, PT, R11, 0x74480, PT ;  /* 0x000744800b00780c */ /* 0x000fc40003f06270 */
[----:B------:R-:W-:Y:S02]  /*0380*/  IADD3 R11, R27, 0x203, RZ ;  /* 0x000002031b0b7810 */ /* 0x000fe40007ffe0ff */
[----:B------:R-:W-:Y:S01]  /*0390*/  LEA.HI.SX32 R13, R10, R13, 0x15 ;  /* 0x0000000d0a0d7211 */ /* 0x000fe200078faaff */
[----:B------:R-:W-:Y:S01]  /*03a0*/  IMAD.MOV.U32 R10, RZ, RZ, RZ ;  /* 0x000000ffff0a7224 */ /* 0x000fe200078e00ff */
[----:B01----:R-:W-:Y:S02]  /*03b0*/  IADD3 R5, R27, 0x202, RZ ;  /* 0x000002021b057810 */ /* 0x003fe40007ffe0ff */
[----:B------:R-:W-:Y:S01]  /*03c0*/  MOV R4, RZ ;  /* 0x000000ff00047202 */ /* 0x000fe20000000f00 */
[----:B------:R-:W-:Y:S02]  /*03d0*/  IMAD.HI R16, R15, -0x7319a973, R14 ;  /* 0x8ce6568d0f107827 */ /* 0x000fe400078e020e */
[----:B------:R-:W0:Y:S02]  /*03e0*/  LDC.64 R14, c[0x0][0x218] ;  /* 0x00008600ff0e7b82 */ /* 0x000e240000000a00 */
[----:B------:R-:W-:-:S04]  /*03f0*/  IMAD.HI R4, R5, -0x7319a973, R4 ;  /* 0x8ce6568d05047827 */ /* 0x000fc800078e0204 */
[----:B------:R-:W-:Y:S01]  /*0400*/  IMAD.HI R10, R11, -0x7319a973, R10 ;  /* 0x8ce6568d0b0a7827 */ /* 0x000fe200078e020a */
[----:B------:R-:W-:-:S03]  /*0410*/  SHF.R.U32.HI R7, RZ, 0x1f, R4 ;  /* 0x0000001fff077819 */ /* 0x000fc60000011604 */
[----:B------:R-:W-:Y:S01]  /*0420*/  IMAD.IADD R43, R0, 0x1, -R43 ;  /* 0x00000001002b7824 */ /* 0x000fe200078e0a2b */
[----:B------:R-:W-:-:S03]  /*0430*/  SHF.R.U32.HI R11, RZ, 0x1f, R10 ;  /* 0x0000001fff0b7819 */ /* 0x000fc6000001160a */
[----:B------:R-:W-:Y:S01]  /*0440*/  IMAD.WIDE R2, R43, 0x4, R8 ;  /* 0x000000042b027825 */ /* 0x000fe200078e0208 */
[----:B------:R-:W-:Y:S02]  /*0450*/  LEA.HI R0, R13, R13, RZ, 0x5 ;  /* 0x0000000d0d007211 */ /* 0x000fe400078f28ff */
[----:B------:R-:W-:Y:S02]  /*0460*/  SHF.R.U32.HI R5, RZ, 0x1f, R16 ;  /* 0x0000001fff057819 */ /* 0x000fe40000011610 */
[----:B------:R-:W-:Y:S01]  /*0470*/  LEA.HI.SX32 R4, R4, R7, 0x15 ;  /* 0x0000000704047211 */ /* 0x000fe200078faaff */
[----:B------:R1:W5:Y:S01]  /*0480*/  @!P1 LDG.E.EL R38, desc[UR4][R2.64] ;  /* 0x0000000402269981 */ /* 0x000362000c2e1900 */
[----:B------:R-:W-:Y:S02]  /*0490*/  LEA.HI.SX32 R11, R10, R11, 0x15 ;  /* 0x0000000b0a0b7211 */ /* 0x000fe400078faaff */
[----:B------:R-:W-:Y:S02]  /*04a0*/  LOP3.LUT R0, R0, 0xffffffe0, RZ, 0xc0, !PT ;  /* 0xffffffe000007812 */ /* 0x000fe400078ec0ff */
[----:B------:R-:W-:-:S02]  /*04b0*/  LEA.HI.SX32 R5, R16, R5, 0x15 ;  /* 0x0000000510057211 */ /* 0x000fc400078faaff */
[----:B------:R-:W-:Y:S02]  /*04c0*/  IADD3 R35, R13, -R0, RZ ;  /* 0x800000000d237210 */ /* 0x000fe40007ffe0ff */
[----:B-1----:R-:W-:Y:S02]  /*04d0*/  LEA.HI R2, R4, R4, RZ, 0x5 ;  /* 0x0000000404027211 */ /* 0x002fe400078f28ff */
[----:B------:R-:W-:Y:S02]  /*04e0*/  LEA.HI R3, R11, R11, RZ, 0x5 ;  /* 0x0000000b0b037211 */ /* 0x000fe400078f28ff */
[----:B------:R-:W-:Y:S02]  /*04f0*/  LEA.HI R0, R5, R5, RZ, 0x5 ;  /* 0x0000000505007211 */ /* 0x000fe400078f28ff */
[----:B------:R-:W-:Y:S02]  /*0500*/  LOP3.LUT R13, R2, 0xffffffe0, RZ, 0xc0, !PT ;  /* 0xffffffe0020d7812 */ /* 0x000fe400078ec0ff */
[----:B------:R-:W-:Y:S01]  /*0510*/  LOP3.LUT R2, R3, 0xffffffe0, RZ, 0xc0, !PT ;  /* 0xffffffe003027812 */ /* 0x000fe200078ec0ff */
[----:B------:R-:W-:Y:S01]  /*0520*/  HFMA2.MMA R3, -RZ, RZ, 0, 0 ;  /* 0x00000000ff037435 */ /* 0x000fe200000001ff */
[----:B------:R-:W-:Y:S01]  /*0530*/  LOP3.LUT R0, R0, 0xffffffe0, RZ, 0xc0, !PT ;  /* 0xffffffe000007812 */ /* 0x000fe200078ec0ff */
[----:B------:R-:W-:Y:S01]  /*0540*/  IMAD.WIDE R30, R35, 0x4, R8 ;  /* 0x00000004231e7825 */ /* 0x000fe200078e0208 */
[----:B------:R-:W-:-:S02]  /*0550*/  IADD3 R37, R11, -R2, RZ ;  /* 0x800000020b257210 */ /* 0x000fc40007ffe0ff */
[----:B------:R-:W-:Y:S01]  /*0560*/  IADD3 R45, R5, -R0, RZ ;  /* 0x80000000052d7210 */ /* 0x000fe20007ffe0ff */
[--C-:B0-----:R-:W-:Y:S01]  /*0570*/  IMAD.WIDE R10, R33, 0x4, R14.reuse ;  /* 0x00000004210a7825 */ /* 0x101fe200078e020e */
[----:B------:R-:W5:Y:S01]  /*0580*/  @!P0 LDG.E.EL R32, desc[UR4][R30.64] ;  /* 0x000000041e208981 */ /* 0x000f62000c2e1900 */
[----:B------:R-:W-:Y:S02]  /*0590*/  MOV R5, RZ ;  /* 0x000000ff00057202 */ /* 0x000fe40000000f00 */
[--C-:B------:R-:W-:Y:S01]  /*05a0*/  IMAD.WIDE R16, R35, 0x4, R14.reuse ;  /* 0x0000000423107825 */ /* 0x100fe200078e020e */
[----:B------:R0:W5:Y:S01]  /*05b0*/  @!P1 LDG.E.EL R3, desc[UR4][R10.64] ;  /* 0x000000040a039981 */ /* 0x000162000c2e1900 */
[----:B------:R-:W-:Y:S02]  /*05c0*/  MOV R34, RZ ;  /* 0x000000ff00227202 */ /* 0x000fe40000000f00 */
[----:B------:R-:W-:Y:S02]  /*05d0*/  CS2R R18, SRZ ;  /* 0x0000000000127805 */ /* 0x000fe4000001ff00 */
[----:B------:R-:W-:Y:S01]  /*05e0*/  MOV R0, RZ ;  /* 0x000000ff00007202 */ /* 0x000fe20000000f00 */
[--C-:B------:R-:W-:Y:S01]  /*05f0*/  IMAD.WIDE R6, R24, 0x4, R14.reuse ;  /* 0x0000000418067825 */ /* 0x100fe200078e020e */
[----:B------:R1:W5:Y:S03]  /*0600*/  @!P0 LDG.E.EL R5, desc[UR4][R16.64] ;  /* 0x0000000410058981 */ /* 0x000366000c2e1900 */
[----:B------:R-:W-:Y:S01]  /*0610*/  IMAD.WIDE R22, R12, 0x4, R14 ;  /* 0x000000040c167825 */ /* 0x000fe200078e020e */
[----:B------:R4:W5:Y:S03]  /*0620*/  @!P1 LDG.E.EL R19, desc[UR4][R6.64] ;  /* 0x0000000406139981 */ /* 0x000966000c2e1900 */
[--C-:B0-----:R-:W-:Y:S01]  /*0630*/  IMAD.WIDE R10, R45, 0x4, R8.reuse ;  /* 0x000000042d0a7825 */ /* 0x101fe200078e0208 */
[----:B------:R0:W5:Y:S03]  /*0640*/  @!P1 LDG.E.EL R0, desc[UR4][R22.64] ;  /* 0x0000000416009981 */ /* 0x000166000c2e1900 */
[----:B------:R-:W-:Y:S01]  /*0650*/  IMAD.MOV.U32 R2, RZ, RZ, RZ ;  /* 0x000000ffff027224 */ /* 0x000fe200078e00ff */
[----:B------:R-:W5:Y:S01]  /*0660*/  @!P0 LDG.E.EL R34, desc[UR4][R10.64] ;  /* 0x000000040a228981 */ /* 0x000f62000c2e1900 */
[----:B-1----:R-:W-:-:S04]  /*0670*/  IMAD.WIDE R16, R37, 0x4, R8 ;  /* 0x0000000425107825 */ /* 0x002fc800078e0208 */
[----:B------:R-:W-:Y:S01]  /*0680*/  IMAD.IADD R13, R4, 0x1, -R13 ;  /* 0x00000001040d7824 */ /* 0x000fe200078e0a0d */
[----:B------:R-:W-:Y:S01]  /*0690*/  HFMA2.MMA R4, -RZ, RZ, 0, 0 ;  /* 0x00000000ff047435 */ /* 0x000fe200000001ff */
[--C-:B------:R-:W-:Y:S01]  /*06a0*/  IMAD.WIDE R20, R43, 0x4, R14.reuse ;  /* 0x000000042b147825 */ /* 0x100fe200078e020e */
[----:B----4-:R-:W-:Y:S01]  /*06b0*/  CS2R R6, SRZ ;  /* 0x0000000000067805 */ /* 0x010fe2000001ff00 */
[----:B------:R1:W4:Y:S02]  /*06c0*/  @!P0 LDG.E.EL R18, desc[UR4][R16.64] ;  /* 0x0000000410128981 */ /* 0x000324000c2e1900 */
[--C-:B------:R-:W-:Y:S02]  /*06d0*/  IMAD.WIDE R30, R45, 0x4, R14.reuse ;  /* 0x000000042d1e7825 */ /* 0x100fe400078e020e */
[----:B------:R1:W4:Y:S02]  /*06e0*/  @!P1 LDG.E.EL R2, desc[UR4][R20.64] ;  /* 0x0000000414029981 */ /* 0x000324000c2e1900 */
[----:B0-----:R-:W-:-:S02]  /*06f0*/  IMAD.WIDE R22, R13, 0x4, R14 ;  /* 0x000000040d167825 */ /* 0x001fc400078e020e */
[----:B------:R0:W4:Y:S02]  /*0700*/  @!P0 LDG.E.EL R4, desc[UR4][R30.64] ;  /* 0x000000041e048981 */ /* 0x000124000c2e1900 */
[----:B------:R-:W-:Y:S01]  /*0710*/  IMAD.WIDE R14, R37, 0x4, R14 ;  /* 0x00000004250e7825 */ /* 0x000fe200078e020e */
[----:B-1----:R-:W1:Y:S01]  /*0720*/  LDC.64 R16, c[0x0][0x230] ;  /* 0x00008c00ff107b82 */ /* 0x002e620000000a00 */
[----:B------:R-:W-:Y:S01]  /*0730*/  CS2R R10, SRZ ;  /* 0x00000000000a7805 */ /* 0x000fe2000001ff00 */
[----:B------:R0:W4:Y:S01]  /*0740*/  @!P0 LDG.E.EL R7, desc[UR4][R22.64] ;  /* 0x0000000416078981 */ /* 0x000122000c2e1900 */
[----:B------:R-:W-:Y:S01]  /*0750*/  IMAD.WIDE R20, R13, 0x4, R8 ;  /* 0x000000040d147825 */ /* 0x000fe200078e0208 */
[----:B------:R-:W-:Y:S02]  /*0760*/  CS2R R8, SRZ ;  /* 0x0000000000087805 */ /* 0x000fe4000001ff00 */
[----:B------:R0:W4:Y:S02]  /*0770*/  @!P0 LDG.E.EL R6, desc[UR4][R14.64] ;  /* 0x000000040e068981 */ /* 0x000124000c2e1900 */
[----:B0-----:R-:W-:-:S02]  /*0780*/  IMAD.WIDE R30, R12, 0x4, R28 ;  /* 0x000000040c1e7825 */ /* 0x001fc400078e021c */
[----:B------:R0:W4:Y:S02]  /*0790*/  @!P0 LDG.E.EL R41, desc[UR4][R20.64] ;  /* 0x0000000414298981 */ /* 0x000124000c2e1900 */
[--C-:B------:R-:W-:Y:S02]  /*07a0*/  IMAD.WIDE R22, R33, 0x4, R28.reuse ;  /* 0x0000000421167825 */ /* 0x100fe400078e021c */
[----:B------:R0:W4:Y:S02]  /*07b0*/  @!P1 LDG.E.EL R9, desc[UR4][R30.64] ;  /* 0x000000041e099981 */ /* 0x000124000c2e1900 */
[----:B------:R-:W-:Y:S02]  /*07c0*/  IMAD.WIDE R14, R24, 0x4, R28 ;  /* 0x00000004180e7825 */ /* 0x000fe400078e021c */
[----:B------:R0:W4:Y:S02]  /*07d0*/  @!P1 LDG.E.EL R10, desc[UR4][R22.64] ;  /* 0x00000004160a9981 */ /* 0x000124000c2e1900 */
[----:B0-----:R-:W-:-:S02]  /*07e0*/  CS2R R20, SRZ ;  /* 0x0000000000147805 */ /* 0x001fc4000001ff00 */
[----:B------:R0:W4:Y:S01]  /*07f0*/  @!P1 LDG.E.EL R8, desc[UR4][R14.64] ;  /* 0x000000040e089981 */ /* 0x000122000c2e1900 */
[----:B------:R-:W-:Y:S01]  /*0800*/  IMAD.WIDE R30, R35, 0x4, R28 ;  /* 0x00000004231e7825 */ /* 0x000fe200078e021c */
[----:B------:R-:W-:-:S04]  /*0810*/  CS2R R22, SRZ ;  /* 0x0000000000167805 */ /* 0x000fc8000001ff00 */
[----:B------:R1:W4:Y:S01]  /*0820*/  @!P0 LDG.E.EL R20, desc[UR4][R30.64] ;  /* 0x000000041e148981 */ /* 0x000322000c2e1900 */
[----:B0-----:R-:W-:-:S05]  /*0830*/  IMAD.WIDE R14, R43, 0x4, R28 ;  /* 0x000000042b0e7825 */ /* 0x001fca00078e021c */
[----:B------:R0:W4:Y:S01]  /*0840*/  @!P1 LDG.E.EL R11, desc[UR4][R14.64] ;  /* 0x000000040e0b9981 */ /* 0x000122000c2e1900 */
[----:B-1----:R-:W-:-:S05]  /*0850*/  IMAD.WIDE R30, R13, 0x4, R28 ;  /* 0x000000040d1e7825 */ /* 0x002fca00078e021c */
[----:B------:R-:W4:Y:S01]  /*0860*/  @!P0 LDG.E.EL R22, desc[UR4][R30.64] ;  /* 0x000000041e168981 */ /* 0x000f22000c2e1900 */
[----:B0-----:R-:W-:-:S04]  /*0870*/  IMAD.WIDE R14, R45, 0x4, R28 ;  /* 0x000000042d0e7825 */ /* 0x001fc800078e021c */
[----:B------:R-:W-:Y:S01]  /*0880*/  IMAD.WIDE R28, R37, 0x4, R28 ;  /* 0x00000004251c7825 */ /* 0x000fe200078e021c */
[----:B------:R0:W4:Y:S04]  /*0890*/  @!P0 LDG.E.EL R21, desc[UR4][R14.64] ;  /* 0x000000040e158981 */ /* 0x000128000c2e1900 */
[----:B------:R1:W4:Y:S01]  /*08a0*/  @!P0 LDG.E.EL R23, desc[UR4][R28.64] ;  /* 0x000000041c178981 */ /* 0x000322000c2e1900 */
[----:B0-----:R-:W-:Y:S01]  /*08b0*/  IMAD.WIDE R14, R24, 0x4, R16 ;  /* 0x00000004180e7825 */ /* 0x001fe200078e0210 */
[----:B------:R-:W-:-:S03]  /*08c0*/  CS2R R24, SRZ ;  /* 0x0000000000187805 */ /* 0x000fc6000001ff00 */
[--C-:B-1----:R-:W-:Y:S01]  /*08d0*/  IMAD.WIDE R28, R12, 0x4, R16.reuse ;  /* 0x000000040c1c7825 */ /* 0x102fe200078e0210 */
[----:B------:R-:W-:Y:S02]  /*08e0*/  CS2R R30, SRZ ;  /* 0x00000000001e7805 */ /* 0x000fe4000001ff00 */
[----:B------:R-:W4:Y:S04]  /*08f0*/  @!P1 LDG.E.EL R25, desc[UR4][R14.64] ;  /* 0x000000040e199981 */ /* 0x000f28000c2e1900 */
[----:B------:R0:W4:Y:S02]  /*0900*/  @!P1 LDG.E.EL R24, desc[UR4][R28.64] ;  /* 0x000000041c189981 */ /* 0x000124000c2e1900 */
[----:B0-----:R-:W0:Y:S01]  /*0910*/  LDC.64 R28, c[0x0][0x210] ;  /* 0x00008400ff1c7b82 */ /* 0x001e220000000a00 */
[----:B------:R-:W-:-:S04]  /*0920*/  IMAD.WIDE R14, R33, 0x4, R16 ;  /* 0x00000004210e7825 */ /* 0x000fc800078e0210 */
[----:B------:R-:W-:Y:S01]  /*0930*/  IMAD.MOV.U32 R33, RZ, RZ, RZ ;  /* 0x000000ffff217224 */ /* 0x000fe200078e00ff */
[----:B------:R1:W4:Y:S01]  /*0940*/  @!P1 LDG.E.EL R31, desc[UR4][R14.64] ;  /* 0x000000040e1f9981 */ /* 0x000322000c2e1900 */
[----:B------:R-:W-:-:S05]  /*0950*/  IMAD.WIDE R42, R43, 0x4, R16 ;  /* 0x000000042b2a7825 */ /* 0x000fca00078e0210 */
[----:B------:R1:W4:Y:S02]  /*0960*/  @!P1 LDG.E.EL R26, desc[UR4][R42.64] ;  /* 0x000000042a1a9981 */ /* 0x000324000c2e1900 */
[----:B-1----:R-:W-:-:S05]  /*0970*/  IMAD.WIDE R14, R35, 0x4, R16 ;  /* 0x00000004230e7825 */ /* 0x002fca00078e0210 */
[----:B------:R1:W4:Y:S01]  /*0980*/  @!P0 LDG.E.EL R33, desc[UR4][R14.64] ;  /* 0x000000040e218981 */ /* 0x000322000c2e1900 */
[----:B------:R-:W-:Y:S01]  /*0990*/  IMAD.WIDE R42, R13, 0x4, R16 ;  /* 0x000000040d2a7825 */ /* 0x000fe200078e0210 */
[----:B------:R-:W-:-:S03]  /*09a0*/  CS2R R12, SRZ ;  /* 0x00000000000c7805 */ /* 0x000fc6000001ff00 */
[----:B0-----:R-:W-:Y:S01]  /*09b0*/  IMAD.WIDE R28, R27, 0x4, R28 ;  /* 0x000000041b1c7825 */ /* 0x001fe200078e021c */
[----:B-1----:R-:W-:-:S06]  /*09c0*/  CS2R R14, SRZ ;  /* 0x00000000000e7805 */ /* 0x002fcc000001ff00 */
[----:B------:R-:W4:Y:S01]  /*09d0*/  @!P1 LDG.E.128 R12, desc[UR4][R28.64] ;  /* 0x000000041c0c9981 */ /* 0x000f22000c1e1d00 */
[----:B------:R-:W-:Y:S01]  /*09e0*/  HFMA2.MMA R35, -RZ, RZ, 0, 0 ;  /* 0x00000000ff237435 */ /* 0x000fe200000001ff */
[----:B------:R-:W-:-:S04]  /*09f0*/  IMAD.WIDE R44, R45, 0x4, R16 ;  /* 0x000000042d2c7825 */ /* 0x000fc800078e0210 */
[----:B------:R-:W-:Y:S01]  /*0a00*/  IMAD.WIDE R16, R37, 0x4, R16 ;  /* 0x0000000425107825 */ /* 0x000fe200078e0210 */
[----:B------:R-:W4:Y:S04]  /*0a10*/  @!P0 LDG.E.EL R30, desc[UR4][R44.64] ;  /* 0x000000042c1e8981 */ /* 0x000f28000c2e1900 */
[----:B------:R5:W4:Y:S01]  /*0a20*/  @!P0 LDG.E.EL R35, desc[UR4][R42.64] ;  /* 0x000000042a238981 */ /* 0x000b22000c2e1900 */
[----:B--2---:R-:W-:-:S06]  /*0a30*/  FADD R39, R39, 9.9999997473787516356e-06 ;  /* 0x3727c5ac27277421 */ /* 0x004fcc0000000000 */
[----:B------:R-:W0:Y:S01]  /*0a40*/  MUFU.SQRT R39, R39 ;  /* 0x0000002700277308 */ /* 0x000e220000002000 */
[----:B---3--:R-:W-:Y:S01]  /*0a50*/  FADD R40, R40, 9.9999997473787516356e-06 ;  /* 0x3727c5ac28287421 */ /* 0x008fe20000000000 */
[----:B-----5:R-:W-:-:S06]  /*0a60*/  FADD R42, R36, 9.9999997473787516356e-06 ;  /* 0x3727c5ac242a7421 */ /* 0x020fcc0000000000 */
[----:B------:R-:W1:Y:S01]  /*0a70*/  MUFU.SQRT R40, R40 ;  /* 0x0000002800287308 */ /* 0x000e620000002000 */
[----:B------:R-:W-:Y:S02]  /*0a80*/  MOV R36, RZ ;  /* 0x000000ff00247202 */ /* 0x000fe40000000f00 */
[C---:B0-----:R-:W-:Y:S02]  /*0a90*/  FSETP.GT.AND P3, PT, R39.reuse, 8.50705917302346158658e+37, PT ;  /* 0x7e8000002700780b */ /* 0x041fe40003f64000 */
[----:B------:R-:W-:Y:S02]  /*0aa0*/  FSETP.GEU.AND P6, PT, R39, 1.175494350822287508e-38, PT ;  /* 0x008000002700780b */ /* 0x000fe40003fce000 */
[----:B------:R0:W2:Y:S01]  /*0ab0*/  @!P0 LDG.E.EL R36, desc[UR4][R16.64] ;  /* 0x0000000410248981 */ /* 0x0000a2000c2e1900 */
[----:B------:R-:W3:Y:S01]  /*0ac0*/  MUFU.SQRT R37, R42 ;  /* 0x0000002a00257308 */ /* 0x000ee20000002000 */
[----:B0-----:R-:W-:Y:S01]  /*0ad0*/  HFMA2.MMA R16, -RZ, RZ, 1.625, 0 ;  /* 0x3e800000ff107435 */ /* 0x001fe200000001ff */
[----:B-1----:R-:W-:-:S06]  /*0ae0*/  FSETP.GT.AND P4, PT, R40, 8.50705917302346158658e+37, PT ;  /* 0x7e8000002800780b */ /* 0x002fcc0003f84000 */
[----:B------:R-:W-:Y:S01]  /*0af0*/  @P3 FMUL R39, R39, 0.25 ;  /* 0x3e80000027273820 */ /* 0x000fe20000400000 */
[C---:B---3--:R-:W-:Y:S02]  /*0b00*/  FSETP.GT.AND P5, PT, R37.reuse, 8.50705917302346158658e+37, PT ;  /* 0x7e8000002500780b */ /* 0x048fe40003fa4000 */
[----:B------:R-:W-:Y:S02]  /*0b10*/  FSETP.GEU.AND P2, PT, R37, 1.175494350822287508e-38, PT ;  /* 0x008000002500780b */ /* 0x000fe40003f4e000 */
[----:B------:R-:W-:Y:S02]  /*0b20*/  FSEL R42, R16, 1, P3 ;  /* 0x3f800000102a7808 */ /* 0x000fe40001800000 */
[----:B------:R-:W-:Y:S01]  /*0b30*/  FSETP.GEU.AND P3, PT, R40, 1.175494350822287508e-38, PT ;  /* 0x008000002800780b */ /* 0x000fe20003f6e000 */
[----:B------:R-:W-:Y:S01]  /*0b40*/  FADD R38, R38, 9.9999997473787516356e-06 ;  /* 0x3727c5ac26267421 */ /* 0x000fe20000000000 */
[----:B------:R-:W-:-:S05]  /*0b50*/  @!P6 FMUL R39, R39, 16777216 ;  /* 0x4b8000002727e820 */ /* 0x000fca0000400000 */
[----:B------:R-:W0:Y:S01]  /*0b60*/  MUFU.SQRT R38, R38 ;  /* 0x0000002600267308 */ /* 0x000e220000002000 */
[----:B------:R-:W-:Y:S01]  /*0b70*/  @P4 FMUL R40, R40, 0.25 ;  /* 0x3e80000028284820 */ /* 0x000fe20000400000 */
[----:B------:R-:W-:-:S06]  /*0b80*/  @P5 FMUL R37, R37, 0.25 ;  /* 0x3e80000025255820 */ /* 0x000fcc0000400000 */
[----:B------:R-:W1:Y:S01]  /*0b90*/  MUFU.RCP R39, R39 ;  /* 0x0000002700277308 */ /* 0x000e620000001000 */
[----:B------:R-:W-:Y:S01]  /*0ba0*/  @!P3 FMUL R40, R40, 16777216 ;  /* 0x4b8000002828b820 */ /* 0x000fe20000400000 */
[----:B------:R-:W-:Y:S01]  /*0bb0*/  @!P2 FMUL R37, R37, 16777216 ;  /* 0x4b8000002525a820 */ /* 0x000fe20000400000 */
[----:B------:R-:W-:Y:S01]  /*0bc0*/  @!P6 FMUL R42, R42, 16777216 ;  /* 0x4b8000002a2ae820 */ /* 0x000fe20000400000 */
[----:B------:R-:W-:Y:S02]  /*0bd0*/  FSEL R44, R16, 1, P5 ;  /* 0x3f800000102c7808 */ /* 0x000fe40002800000 */
[----:B0-----:R-:W-:Y:S01]  /*0be0*/  FSETP.GT.AND P6, PT, R38, 8.50705917302346158658e+37, PT ;  /* 0x7e8000002600780b */ /* 0x001fe20003fc4000 */
[----:B------:R-:W-:Y:S01]  /*0bf0*/  FADD R17, R32, 9.9999997473787516356e-06 ;  /* 0x3727c5ac20117421 */ /* 0x000fe20000000000 */
[----:B------:R-:W-:Y:S01]  /*0c00*/  MUFU.RCP R40, R40 ;  /* 0x0000002800287308 */ /* 0x000fe20000001000 */
[----:B------:R-:W-:Y:S01]  /*0c10*/  FSETP.GEU.AND P5, PT, R38, 1.175494350822287508e-38, PT ;  /* 0x008000002600780b */ /* 0x000fe20003fae000 */
[----:B-1----:R-:W-:-:S06]  /*0c20*/  FMUL R32, R39, R42 ;  /* 0x0000002a27207220 */ /* 0x002fcc0000400000 */
[----:B------:R-:W0:Y:S01]  /*0c30*/  MUFU.SQRT R17, R17 ;  /* 0x0000001100117308 */ /* 0x000e220000002000 */
[----:B------:R-:W-:-:S07]  /*0c40*/  FSEL R39, R16, 1, P4 ;  /* 0x3f80000010277808 */ /* 0x000fce0002000000 */
[----:B------:R-:W1:Y:S01]  /*0c50*/  MUFU.RCP R37, R37 ;  /* 0x0000002500257308 */ /* 0x000e620000001000 */
[----:B------:R-:W-:Y:S01]  /*0c60*/  FADD R43, R34, 9.9999997473787516356e-06 ;  /* 0x3727c5ac222b7421 */ /* 0x000fe20000000000 */
[----:B------:R-:W-:Y:S01]  /*0c70*/  @P6 FMUL R38, R38, 0.25 ;  /* 0x3e80000026266820 */ /* 0x000fe20000400000 */
[----:B------:R-:W-:-:S05]  /*0c80*/  @!P2 FMUL R44, R44, 16777216 ;  /* 0x4b8000002c2ca820 */ /* 0x000fca0000400000 */
[----:B------:R-:W3:Y:S01]  /*0c90*/  MUFU.SQRT R43, R43 ;  /* 0x0000002b002b7308 */ /* 0x000ee20000002000 */
[----:B------:R-:W-:Y:S01]  /*0ca0*/  @!P3 FMUL R39, R39, 16777216 ;  /* 0x4b8000002727b820 */ /* 0x000fe20000400000 */
[----:B0-----:R-:W-:Y:S01]  /*0cb0*/  FSETP.GT.AND P3, PT, R17, 8.50705917302346158658e+37, PT ;  /* 0x7e8000001100780b */ /* 0x001fe20003f64000 */
[----:B----4-:R-:W-:Y:S01]  /*0cc0*/  FADD R18, R18, 9.9999997473787516356e-06 ;  /* 0x3727c5ac12127421 */ /* 0x010fe20000000000 */
[----:B------:R-:W-:Y:S01]  /*0cd0*/  @!P5 FMUL R38, R38, 16777216 ;  /* 0x4b8000002626d820 */ /* 0x000fe20000400000 */
[----:B------:R-:W-:Y:S01]  /*0ce0*/  FMUL R34, R40, R39 ;  /* 0x0000002728227220 */ /* 0x000fe20000400000 */
[----:B-1----:R-:W-:Y:S01]  /*0cf0*/  FMUL R37, R37, R44 ;  /* 0x0000002c25257220 */ /* 0x002fe20000400000 */
[----:B------:R-:W-:Y:S01]  /*0d00*/  FSEL R39, R16, 1, P6 ;  /* 0x3f80000010277808 */ /* 0x000fe20003000000 */
[----:B------:R-:W0:Y:S01]  /*0d10*/  MUFU.SQRT R45, R18 ;  /* 0x00000012002d7308 */ /* 0x000e220000002000 */
[----:B------:R-:W-:-:S03]  /*0d20*/  FSETP.GEU.AND P6, PT, R17, 1.175494350822287508e-38, PT ;  /* 0x008000001100780b */ /* 0x000fc60003fce000 */
[----:B------:R-:W-:-:S04]  /*0d30*/  @!P5 FMUL R39, R39, 16777216 ;  /* 0x4b8000002727d820 */ /* 0x000fc80000400000 */
[----:B------:R1:W4:Y:S01]  /*0d40*/  MUFU.RCP R42, R38 ;  /* 0x00000026002a7308 */ /* 0x0003220000001000 */
[----:B------:R-:W-:-:S07]  /*0d50*/  FADD R41, R41, 9.9999997473787516356e-06 ;  /* 0x3727c5ac29297421 */ /* 0x000fce0000000000 */
[----:B------:R-:W5:Y:S01]  /*0d60*/  MUFU.SQRT R44, R41 ;  /* 0x00000029002c7308 */ /* 0x000f620000002000 */
[----:B---3--:R-:W-:Y:S01]  /*0d70*/  FSETP.GT.AND P5, PT, R43, 8.50705917302346158658e+37, PT ;  /* 0x7e8000002b00780b */ /* 0x008fe20003fa4000 */
[----:B------:R-:W-:Y:S01]  /*0d80*/  @P3 FMUL R17, R17, 0.25 ;  /* 0x3e80000011113820 */ /* 0x000fe20000400000 */
[----:B-1----:R-:W-:-:S03]  /*0d90*/  FSEL R38, R16, 1, P3 ;  /* 0x3f80000010267808 */ /* 0x002fc60001800000 */
[----:B------:R-:W-:Y:S02]  /*0da0*/  @!P6 FMUL R17, R17, 16777216 ;  /* 0x4b8000001111e820 */ /* 0x000fe40000400000 */
[----:B------:R-:W-:Y:S01]  /*0db0*/  @!P6 FMUL R38, R38, 16777216 ;  /* 0x4b8000002626e820 */ /* 0x000fe20000400000 */
[----:B0-----:R-:W-:Y:S01]  /*0dc0*/  FSETP.GT.AND P6, PT, R45, 8.50705917302346158658e+37, PT ;  /* 0x7e8000002d00780b */ /* 0x001fe20003fc4000 */
[----:B----4-:R-:W-:Y:S01]  /*0dd0*/  FMUL R42, R42, R39 ;  /* 0x000000272a2a7220 */ /* 0x010fe20000400000 */
[C---:B------:R-:W-:Y:S02]  /*0de0*/  FSETP.GEU.AND P2, PT, R43.reuse, 1.175494350822287508e-38, PT ;  /* 0x008000002b00780b */ /* 0x040fe40003f4e000 */
[----:B-----5:R-:W-:Y:S01]  /*0df0*/  FSETP.GT.AND P4, PT, R44, 8.50705917302346158658e+37, PT ;  /* 0x7e8000002c00780b */ /* 0x020fe20003f84000 */
[----:B------:R-:W-:Y:S01]  /*0e00*/  @P5 FMUL R43, R43, 0.25 ;  /* 0x3e8000002b2b5820 */ /* 0x000fe20000400000 */
[----:B------:R-:W-:Y:S02]  /*0e10*/  FSEL R39, R16, 1, P5 ;  /* 0x3f80000010277808 */ /* 0x000fe40002800000 */
[----:B------:R-:W-:-:S02]  /*0e20*/  FSETP.GEU.AND P3, PT, R44, 1.175494350822287508e-38, PT ;  /* 0x008000002c00780b */ /* 0x000fc40003f6e000 */
[C---:B------:R-:W-:Y:S01]  /*0e30*/  FSETP.GEU.AND P5, PT, R45.reuse, 1.175494350822287508e-38, PT ;  /* 0x008000002d00780b */ /* 0x040fe20003fae000 */
[----:B------:R-:W0:Y:S02]  /*0e40*/  MUFU.RCP R17, R17 ;  /* 0x0000001100117308 */ /* 0x000e240000001000 */
[----:B------:R-:W-:Y:S02]  /*0e50*/  @P6 FMUL R45, R45, 0.25 ;  /* 0x3e8000002d2d6820 */ /* 0x000fe40000400000 */
[----:B------:R-:W-:Y:S02]  /*0e60*/  @!P2 FMUL R43, R43, 16777216 ;  /* 0x4b8000002b2ba820 */ /* 0x000fe40000400000 */
[----:B------:R-:W-:-:S04]  /*0e70*/  @P4 FMUL R44, R44, 0.25 ;  /* 0x3e8000002c2c4820 */ /* 0x000fc80000400000 */
[----:B------:R-:W-:Y:S02]  /*0e80*/  @!P3 FMUL R44, R44, 16777216 ;  /* 0x4b8000002c2cb820 */ /* 0x000fe40000400000 */
[----:B------:R-:W-:Y:S01]  /*0e90*/  @!P5 FMUL R45, R45, 16777216 ;  /* 0x4b8000002d2dd820 */ /* 0x000fe20000400000 */
[----:B------:R-:W1:Y:S01]  /*0ea0*/  MUFU.RCP R18, R43 ;  /* 0x0000002b00127308 */ /* 0x000e620000001000 */
[----:B0-----:R-:W-:Y:S01]  /*0eb0*/  FMUL R38, R17, R38 ;  /* 0x0000002611267220 */ /* 0x001fe20000400000 */
[----:B------:R-:W-:-:S06]  /*0ec0*/  FSEL R17, R16, 1, P4 ;  /* 0x3f80000010117808 */ /* 0x000fcc0002000000 */
[----:B------:R-:W0:Y:S01]  /*0ed0*/  MUFU.RCP R40, R44 ;  /* 0x0000002c00287308 */ /* 0x000e220000001000 */
[----:B------:R-:W-:-:S07]  /*0ee0*/  FSEL R16, R16, 1, P6 ;  /* 0x3f80000010107808 */ /* 0x000fce0003000000 */
[----:B------:R-:W3:Y:S01]  /*0ef0*/  MUFU.RCP R41, R45 ;  /* 0x0000002d00297308 */ /* 0x000ee20000001000 */
[----:B------:R-:W-:Y:S01]  /*0f00*/  @!P2 FMUL R39, R39, 16777216 ;  /* 0x4b8000002727a820 */ /* 0x000fe20000400000 */
[----:B------:R-:W-:Y:S01]  /*0f10*/  @!P3 FMUL R17, R17, 16777216 ;  /* 0x4b8000001111b820 */ /* 0x000fe20000400000 */
[----:B------:R-:W-:Y:S02]  /*0f20*/  @!P5 FMUL R16, R16, 16777216 ;  /* 0x4b8000001010d820 */ /* 0x000fe40000400000 */
[----:B-1----:R-:W-:Y:S01]  /*0f30*/  FMUL R39, R18, R39 ;  /* 0x0000002712277220 */ /* 0x002fe20000400000 */
[----:B0-----:R-:W-:Y:S01]  /*0f40*/  FMUL R40, R40, R17 ;  /* 0x0000001128287220 */ /* 0x001fe20000400000 */
[----:B---3--:R-:W-:Y:S01]  /*0f50*/  FMUL R41, R41, R16 ;  /* 0x0000001029297220 */ /* 0x008fe20000400000 */
[----:B------:R-:W-:Y:S01]  /*0f60*/  CS2R R16, SRZ ;  /* 0x0000000000107805 */ /* 0x000fe2000001ff00 */
[----:B------:R-:W-:Y:S01]  /*0f70*/  FADD R43, -R19, R12 ;  /* 0x0000000c132b7221 */ /* 0x000fe20000000100 */
[----:B------:R-:W-:-:S06]  /*0f80*/  CS2R R18, SRZ ;  /* 0x0000000000127805 */ /* 0x000fcc000001ff00 */
[----:B------:R-:W3:Y:S01]  /*0f90*/  @!P0 LDG.E.128 R16, desc[UR4][R28.64+0x800] ;  /* 0x000800041c108981 */ /* 0x000ee2000c1e1d00 */
[----:B------:R-:W-:Y:S02]  /*0fa0*/  FADD R0, -R0, R13 ;  /* 0x0000000d00007221 */ /* 0x000fe40000000100 */
[----:B------:R-:W0:Y:S01]  /*0fb0*/  LDC.64 R12, c[0x0][0x238] ;  /* 0x00008e00ff0c7b82 */ /* 0x000e220000000a00 */
[----:B------:R-:W-:Y:S01]  /*0fc0*/  FADD R3, -R3, R14 ;  /* 0x0000000e03037221 */ /* 0x000fe20000000100 */
[----:B------:R-:W-:Y:S01]  /*0fd0*/  FADD R15, -R2, R15 ;  /* 0x0000000f020f7221 */ /* 0x000fe20000000100 */
[----:B------:R-:W-:Y:S01]  /*0fe0*/  FMUL R32, R32, R43 ;  /* 0x0000002b20207220 */ /* 0x000fe20000400000 */
[----:B------:R-:W-:Y:S01]  /*0ff0*/  FMUL R37, R37, R0 ;  /* 0x0000000025257220 */ /* 0x000fe20000400000 */
[----:B------:R-:W-:Y:S01]  /*1000*/  FMUL R34, R34, R3 ;  /* 0x0000000322227220 */ /* 0x000fe20000400000 */
[----:B------:R-:W-:Y:S01]  /*1010*/  FMUL R15, R42, R15 ;  /* 0x0000000f2a0f7220 */ /* 0x000fe20000400000 */
[----:B------:R-:W-:Y:S01]  /*1020*/  FFMA R8, R32, R8, R25 ;  /* 0x0000000820087223 */ /* 0x000fe20000000019 */
[----:B------:R-:W-:Y:S01]  /*1030*/  FFMA R9, R37, R9, R24 ;  /* 0x0000000925097223 */ /* 0x000fe20000000018 */
[----:B------:R-:W-:Y:S01]  /*1040*/  FFMA R10, R34, R10, R31 ;  /* 0x0000000a220a7223 */ /* 0x000fe2000000001f */
[----:B------:R-:W-:-:S02]  /*1050*/  FFMA R11, R15, R11, R26 ;  /* 0x0000000b0f0b7223 */ /* 0x000fc4000000001a */
[----:B------:R-:W-:Y:S02]  /*1060*/  FSETP.GEU.AND P5, PT, R8, RZ, PT ;  /* 0x000000ff0800720b */ /* 0x000fe40003fae000 */
[----:B------:R-:W-:Y:S02]  /*1070*/  FSETP.GEU.AND P3, PT, R10, RZ, PT ;  /* 0x000000ff0a00720b */ /* 0x000fe40003f6e000 */
[----:B------:R-:W-:Y:S02]  /*1080*/  FSETP.GEU.AND P2, PT, R11, RZ, PT ;  /* 0x000000ff0b00720b */ /* 0x000fe40003f4e000 */
[----:B------:R-:W-:Y:S01]  /*1090*/  FSETP.GEU.AND P4, PT, R9, RZ, PT ;  /* 0x000000ff0900720b */ /* 0x000fe20003f8e000 */
[----:B0-----:R-:W-:-:S04]  /*10a0*/  IMAD.WIDE R12, R27, 0x4, R12 ;  /* 0x000000041b0c7825 */ /* 0x001fc800078e020c */
[----:B---3--:R-:W-:Y:S01]  /*10b0*/  FADD R6, -R6, R19 ;  /* 0x0000001306067221 */ /* 0x008fe20000000100 */
[----:B------:R-:W-:Y:S01]  /*10c0*/  FADD R7, -R7, R18 ;  /* 0x0000001207077221 */ /* 0x000fe20000000100 */
[----:B------:R-:W-:Y:S01]  /*10d0*/  FADD R4, -R4, R17 ;  /* 0x0000001104047221 */ /* 0x000fe20000000100 */
[----:B------:R-:W-:Y:S01]  /*10e0*/  FADD R5, -R5, R16 ;  /* 0x0000001005057221 */ /* 0x000fe20000000100 */
[----:B------:R-:W-:Y:S01]  /*10f0*/  FMUL R41, R41, R6 ;  /* 0x0000000629297220 */ /* 0x000fe20000400000 */
[----:B------:R-:W-:Y:S01]  /*1100*/  FMUL R40, R40, R7 ;  /* 0x0000000728287220 */ /* 0x000fe20000400000 */
[----:B------:R-:W-:Y:S01]  /*1110*/  FMUL R39, R39, R4 ;  /* 0x0000000427277220 */ /* 0x000fe20000400000 */
[----:B------:R-:W-:Y:S01]  /*1120*/  FMUL R38, R38, R5 ;  /* 0x0000000526267220 */ /* 0x000fe20000400000 */
[----:B------:R-:W-:Y:S01]  /*1130*/  SEL R4, R8, RZ, P5 ;  /* 0x000000ff08047207 */ /* 0x000fe20002800000 */
[----:B--2---:R-:W-:Y:S01]  /*1140*/  FFMA R23, R41, R23, R36 ;  /* 0x0000001729177223 */ /* 0x004fe20000000024 */
[----:B------:R-:W-:Y:S01]  /*1150*/  SEL R7, R11, RZ, P2 ;  /* 0x000000ff0b077207 */ /* 0x000fe20001000000 */
[----:B------:R-:W-:Y:S01]  /*1160*/  FFMA R22, R40, R22, R35 ;  /* 0x0000001628167223 */ /* 0x000fe20000000023 */
[----:B------:R-:W-:Y:S01]  /*1170*/  SEL R6, R10, RZ, P3 ;  /* 0x000000ff0a067207 */ /* 0x000fe20001800000 */
[----:B------:R-:W-:Y:S01]  /*1180*/  FFMA R21, R39, R21, R30 ;  /* 0x0000001527157223 */ /* 0x000fe2000000001e */
[----:B------:R-:W-:Y:S01]  /*1190*/  SEL R5, R9, RZ, P4 ;  /* 0x000000ff09057207 */ /* 0x000fe20002000000 */
[----:B------:R-:W-:Y:S01]  /*11a0*/  FFMA R20, R38, R20, R33 ;  /* 0x0000001426147223 */ /* 0x000fe20000000021 */
[----:B------:R-:W-:-:S02]  /*11b0*/  FSETP.GEU.AND P2, PT, R22, RZ, PT ;  /* 0x000000ff1600720b */ /* 0x000fc40003f4e000 */
[----:B------:R-:W-:Y:S01]  /*11c0*/  FSETP.GEU.AND P3, PT, R21, RZ, PT ;  /* 0x000000ff1500720b */ /* 0x000fe20003f6e000 */
[----:B------:R0:W-:Y:S01]  /*11d0*/  @!P1 STG.E.128 desc[UR4][R12.64], R4 ;  /* 0x000000040c009986 */ /* 0x0001e2000c101d04 */
[C---:B------:R-:W-:Y:S02]  /*11e0*/  FSETP.GEU.AND P1, PT, R23.reuse, RZ, PT ;  /* 0x000000ff1700720b */ /* 0x040fe40003f2e000 */
[----:B------:R-:W-:Y:S02]  /*11f0*/  FSETP.GEU.AND P4, PT, R20, RZ, PT ;  /* 0x000000ff1400720b */ /* 0x000fe40003f8e000 */
[----:B------:R-:W-:Y:S02]  /*1200*/  SEL R23, R23, RZ, P1 ;  /* 0x000000ff17177207 */ /* 0x000fe40000800000 */
[----:B------:R-:W-:Y:S02]  /*1210*/  SEL R22, R22, RZ, P2 ;  /* 0x000000ff16167207 */ /* 0x000fe40001000000 */
[----:B------:R-:W-:-:S02]  /*1220*/  SEL R21, R21, RZ, P3 ;  /* 0x000000ff15157207 */ /* 0x000fc40001800000 */
[----:B------:R-:W-:Y:S01]  /*1230*/  SEL R20, R20, RZ, P4 ;  /* 0x000000ff14147207 */ /* 0x000fe20002000000 */
[----:B0-----:R-:W-:Y:S06]  /*1240*/  @P0 EXIT ;  /* 0x000000000000094d */ /* 0x001fec0003800000 */
[----:B------:R-:W-:Y:S01]  /*1250*/  STG.E.128 desc[UR4][R12.64+0x800], R20 ;  /* 0x000800140c007986 */ /* 0x000fe2000c101d04 */
[----:B------:R-:W-:Y:S05]  /*1260*/  EXIT ;  /* 0x000000000000794d */ /* 0x000fea0003800000 */
.L_x_0:
[----:B------:R-:W-:-:S00]  /*1270*/  BRA `(.L_x_0) ;  /* 0xfffffffc00fc7947 */ /* 0x000fc0000383ffff */
[----:B------:R-:W-:-:S00]  /*1280*/  NOP ;  /* 0x0000000000007918 */ /* 0x000fc00000000000 */
[----:B------:R-:W-:-:S00]  /*1290*/  NOP ;  /* 0x0000000000007918 */ /* 0x000fc00000000000 */
[----:B------:R-:W-:-:S00]  /*12a0*/  NOP ;  /* 0x0000000000007918 */ /* 0x000fc00000000000 */
[----:B------:R-:W-:-:S00]  /*12b0*/  NOP ;  /* 0x0000000000007918 */ /* 0x000fc00000000000 */
[----:B------:R-:W-:-:S00]  /*12c0*/  NOP ;  /* 0x0000000000007918 */ /* 0x000fc00000000000 */
[----:B------:R-:W-:-:S00]  /*12d0*/  NOP ;  /* 0x0000000000007918 */ /* 0x000fc00000000000 */
[----:B------:R-:W-:-:S00]  /*12e0*/  NOP ;  /* 0x0000000000007918 */ /* 0x000fc00000000000 */
[----:B------:R-:W-:-:S00]  /*12f0*/  NOP ;  /* 0x0000000000007918 */ /* 0x000fc00000000000 */
.L_x_1:


//--------------------- .nv.global.init           --------------------------
	.section	.nv.global.init,"aw",@progbits
.nv.global.init:
	.type		_$_str,@object
	.size		_$_str,(_$_str_$_2 - _$_str)
_$_str:
        /*0000*/ 	.byte	0x5f, 0x5f, 0x43, 0x55, 0x44, 0x41, 0x5f, 0x46, 0x54, 0x5a, 0x00
	.type		_$_str_$_2,@object
	.size		_$_str_$_2,(.L_1 - _$_str_$_2)
_$_str_$_2:
        /*000b*/ 	.byte	0x5f, 0x5f, 0x43, 0x55, 0x44, 0x41, 0x5f, 0x50, 0x52, 0x45, 0x43, 0x5f, 0x53, 0x51, 0x52, 0x54
        /*001b*/ 	.byte	0x00
.L_1:


//--------------------- .nv.constant0.triton_poi_fused__native_batch_norm_legit_no_training_relu_1 --------------------------
	.section	.nv.constant0.triton_poi_fused__native_batch_norm_legit_no_training_relu_1,"a",@progbits
	.sectionflags	@""
	.align	4
.nv.constant0.triton_poi_fused__native_batch_norm_legit_no_training_relu_1:
	.zero		580
